	.headerflags	@"EF_CUDA_TEXMODE_UNIFIED EF_CUDA_64BIT_ADDRESS EF_CUDA_ACCELERATORS EF_CUDA_SM90 EF_CUDA_VIRTUAL_SM(EF_CUDA_SM90)"
	.elftype	@"ET_EXEC"


//--------------------- .nv.info                  --------------------------
	.section	.nv.info,"",@"SHT_CUDA_INFO"
	.align	4


	//----- nvinfo : EIATTR_REGCOUNT
	.align		4
        /*0000*/ 	.byte	0x04, 0x2f
        /*0002*/ 	.short	(.L_3 - .L_2)
	.align		4
.L_2:
        /*0004*/ 	.word	index@(triton_poi_fused__native_batch_norm_legit_no_training_convolution_relu_5)
        /*0008*/ 	.word	0x00000016


	//----- nvinfo : EIATTR_MIN_STACK_SIZE
	.align		4
.L_3:
        /*000c*/ 	.byte	0x04, 0x12
        /*000e*/ 	.short	(.L_5 - .L_4)
	.align		4
.L_4:
        /*0010*/ 	.word	index@(triton_poi_fused__native_batch_norm_legit_no_training_convolution_relu_5)
        /*0014*/ 	.word	0x00000000


	//----- nvinfo : EIATTR_FRAME_SIZE
	.align		4
.L_5:
        /*0018*/ 	.byte	0x04, 0x11
        /*001a*/ 	.short	(.L_7 - .L_6)
	.align		4
.L_6:
        /*001c*/ 	.word	index@(triton_poi_fused__native_batch_norm_legit_no_training_convolution_relu_5)
        /*0020*/ 	.word	0x00000000


	//----- nvinfo : EIATTR_MIN_STACK_SIZE
	.align		4
.L_7:
        /*0024*/ 	.byte	0x04, 0x12
        /*0026*/ 	.short	(.L_9 - .L_8)
	.align		4
.L_8:
        /*0028*/ 	.word	index@(triton_poi_fused__native_batch_norm_legit_no_training_convolution_relu_5)
        /*002c*/ 	.word	0x00000000
.L_9:


//--------------------- .nv.info.triton_poi_fused__native_batch_norm_legit_no_training_convolution_relu_5 --------------------------
	.section	.nv.info.triton_poi_fused__native_batch_norm_legit_no_training_convolution_relu_5,"",@"SHT_CUDA_INFO"
	.sectionflags	@""
	.align	4


	//----- nvinfo : EIATTR_CUDA_API_VERSION
	.align		4
        /*0000*/ 	.byte	0x04, 0x37
        /*0002*/ 	.short	(.L_11 - .L_10)
.L_10:
        /*0004*/ 	.word	0x0000007c


	//----- nvinfo : EIATTR_KPARAM_INFO
	.align		4
.L_11:
        /*0008*/ 	.byte	0x04, 0x17
        /*000a*/ 	.short	(.L_13 - .L_12)
.L_12:
        /*000c*/ 	.word	0x00000000
        /*0010*/ 	.short	0x0007
        /*0012*/ 	.short	0x0038
        /*0014*/ 	.byte	0x00, 0xf0, 0x11, 0x00


	//----- nvinfo : EIATTR_KPARAM_INFO
	.align		4
.L_13:
        /*0018*/ 	.byte	0x04, 0x17
        /*001a*/ 	.short	(.L_15 - .L_14)
.L_14:
        /*001c*/ 	.word	0x00000000
        /*0020*/ 	.short	0x0006
        /*0022*/ 	.short	0x0030
        /*0024*/ 	.byte	0x00, 0xf4, 0x21, 0x00


	//----- nvinfo : EIATTR_KPARAM_INFO
	.align		4
.L_15:
        /*0028*/ 	.byte	0x04, 0x17
        /*002a*/ 	.short	(.L_17 - .L_16)
.L_16:
        /*002c*/ 	.word	0x00000000
        /*0030*/ 	.short	0x0005
        /*0032*/ 	.short	0x0028
        /*0034*/ 	.byte	0x00, 0xf4, 0x21, 0x00


	//----- nvinfo : EIATTR_KPARAM_INFO
	.align		4
.L_17:
        /*0038*/ 	.byte	0x04, 0x17
        /*003a*/ 	.short	(.L_19 - .L_18)
.L_18:
        /*003c*/ 	.word	0x00000000
        /*0040*/ 	.short	0x0004
        /*0042*/ 	.short	0x0020
        /*0044*/ 	.byte	0x00, 0xf4, 0x21, 0x00


	//----- nvinfo : EIATTR_KPARAM_INFO
	.align		4
.L_19:
        /*0048*/ 	.byte	0x04, 0x17
        /*004a*/ 	.short	(.L_21 - .L_20)
.L_20:
        /*004c*/ 	.word	0x00000000
        /*0050*/ 	.short	0x0003
        /*0052*/ 	.short	0x0018
        /*0054*/ 	.byte	0x00, 0xf4, 0x21, 0x00


	//----- nvinfo : EIATTR_KPARAM_INFO
	.align		4
.L_21:
        /*0058*/ 	.byte	0x04, 0x17
        /*005a*/ 	.short	(.L_23 - .L_22)
.L_22:
        /*005c*/ 	.word	0x00000000
        /*0060*/ 	.short	0x0002
        /*0062*/ 	.short	0x0010
        /*0064*/ 	.byte	0x00, 0xf4, 0x21, 0x00


	//----- nvinfo : EIATTR_KPARAM_INFO
	.align		4
.L_23:
        /*0068*/ 	.byte	0x04, 0x17
        /*006a*/ 	.short	(.L_25 - .L_24)
.L_24:
        /*006c*/ 	.word	0x00000000
        /*0070*/ 	.short	0x0001
        /*0072*/ 	.short	0x0008
        /*0074*/ 	.byte	0x00, 0xf4, 0x21, 0x00


	//----- nvinfo : EIATTR_KPARAM_INFO
	.align		4
.L_25:
        /*0078*/ 	.byte	0x04, 0x17
        /*007a*/ 	.short	(.L_27 - .L_26)
.L_26:
        /*007c*/ 	.word	0x00000000
        /*0080*/ 	.short	0x0000
        /*0082*/ 	.short	0x0000
        /*0084*/ 	.byte	0x00, 0xf4, 0x21, 0x00


	//----- nvinfo : EIATTR_SPARSE_MMA_MASK
	.align		4
.L_27:
        /*0088*/ 	.byte	0x03, 0x50
        /*008a*/ 	.short	0x0000


	//----- nvinfo : EIATTR_MAXREG_COUNT
	.align		4
        /*008c*/ 	.byte	0x03, 0x1b
        /*008e*/ 	.short	0x00ff


	//----- nvinfo : EIATTR_EXIT_INSTR_OFFSETS
	.align		4
        /*0090*/ 	.byte	0x04, 0x1c
        /*0092*/ 	.short	(.L_29 - .L_28)


	//   ....[0]....
.L_28:
        /*0094*/ 	.word	0x000003b0


	//----- nvinfo : EIATTR_REQNTID
	.align		4
.L_29:
        /*0098*/ 	.byte	0x04, 0x10
        /*009a*/ 	.short	(.L_31 - .L_30)
.L_30:
        /*009c*/ 	.word	0x00000100
        /*00a0*/ 	.word	0x00000001
        /*00a4*/ 	.word	0x00000001


	//----- nvinfo : EIATTR_CBANK_PARAM_SIZE
	.align		4
.L_31:
        /*00a8*/ 	.byte	0x03, 0x19
        /*00aa*/ 	.short	0x003c


	//----- nvinfo : EIATTR_PARAM_CBANK
	.align		4
        /*00ac*/ 	.byte	0x04, 0x0a
        /*00ae*/ 	.short	(.L_33 - .L_32)
	.align		4
.L_32:
        /*00b0*/ 	.word	index@(.nv.constant0.triton_poi_fused__native_batch_norm_legit_no_training_convolution_relu_5)
        /*00b4*/ 	.short	0x0210
        /*00b6*/ 	.short	0x003c


	//----- nvinfo : EIATTR_SW_WAR
	.align		4
.L_33:
        /*00b8*/ 	.byte	0x04, 0x36
        /*00ba*/ 	.short	(.L_35 - .L_34)
.L_34:
        /*00bc*/ 	.word	0x00000008
.L_35:


//--------------------- .nv.callgraph             --------------------------
	.section	.nv.callgraph,"",@"SHT_CUDA_CALLGRAPH"
	.align	4
	.sectionentsize	8
	.align		4
        /*0000*/ 	.word	0x00000000
	.align		4
        /*0004*/ 	.word	0xffffffff
	.align		4
        /*0008*/ 	.word	0x00000000
	.align		4
        /*000c*/ 	.word	0xfffffffe
	.align		4
        /*0010*/ 	.word	0x00000000
	.align		4
        /*0014*/ 	.word	0xfffffffd
	.align		4
        /*0018*/ 	.word	0x00000000
	.align		4
        /*001c*/ 	.word	0xfffffffc


//--------------------- .nv.constant4             --------------------------
	.section	.nv.constant4,"a",@progbits
	.align	8
	.align		8
.nv.constant4:
        /*0000*/ 	.dword	_$_str
	.align		8
        /*0008*/ 	.dword	_$_str_$_2


//--------------------- .text.triton_poi_fused__native_batch_norm_legit_no_training_convolution_relu_5 --------------------------
	.section	.text.triton_poi_fused__native_batch_norm_legit_no_training_convolution_relu_5,"ax",@progbits
	.align	128
        .global         triton_poi_fused__native_batch_norm_legit_no_training_convolution_relu_5
        .type           triton_poi_fused__native_batch_norm_legit_no_training_convolution_relu_5,@function
        .size           triton_poi_fused__native_batch_norm_legit_no_training_convolution_relu_5,(.L_x_1 - triton_poi_fused__native_batch_norm_legit_no_training_convolution_relu_5)
        .other          triton_poi_fused__native_batch_norm_legit_no_training_convolution_relu_5,@"STO_CUDA_ENTRY STV_DEFAULT"
triton_poi_fused__native_batch_norm_legit_no_training_convolution_relu_5:
.text.triton_poi_fused__native_batch_norm_legit_no_training_convolution_relu_5:
[----:B------:R-:W-:Y:S01]  /*0000*/  LDC R1, c[0x0][0x28] ;  /* 0x00000a00ff017b82 */ /* 0x000fe20000000800 */
[----:B------:R-:W1:Y:S07]  /*0010*/  S2R R0, SR_TID.X ;  /* 0x0000000000007919 */ /* 0x000e6e0000002100 */
[----:B------:R-:W2:Y:S01]  /*0020*/  LDC.64 R14, c[0x0][0x228] ;  /* 0x00008a00ff0e7b82 */ /* 0x000ea20000000a00 */
[----:B------:R-:W-:Y:S01]  /*0030*/  ULDC.64 UR4, c[0x0][0x208] ;  /* 0x0000820000047ab9 */ /* 0x000fe20000000a00 */
[----:B------:R-:W3:Y:S06]  /*0040*/  S2R R5, SR_CTAID.X ;  /* 0x0000000000057919 */ /* 0x000eec0000002500 */
[----:B------:R-:W4:Y:S08]  /*0050*/  LDC.64 R10, c[0x0][0x218] ;  /* 0x00008600ff0a7b82 */ /* 0x000f300000000a00 */
[----:B------:R-:W5:Y:S08]  /*0060*/  LDC.64 R12, c[0x0][0x220] ;  /* 0x00008800ff0c7b82 */ /* 0x000f700000000a00 */
[----:B------:R-:W5:Y:S01]  /*0070*/  LDC.64 R16, c[0x0][0x230] ;  /* 0x00008c00ff107b82 */ /* 0x000f620000000a00 */
[----:B-1----:R-:W-:-:S02]  /*0080*/  SHF.L.U32 R0, R0, 0x1, RZ ;  /* 0x0000000100007819 */ /* 0x002fc400000006ff */
[----:B---3--:R-:W-:Y:S02]  /*0090*/  SHF.R.S32.HI R3, RZ, 0x16, R5 ;  /* 0x00000016ff037819 */ /* 0x008fe40000011405 */
[----:B------:R-:W-:Y:S02]  /*00a0*/  LOP3.LUT R0, R0, 0x1fe, RZ, 0xc0, !PT ;  /* 0x000001fe00007812 */ /* 0x000fe400078ec0ff */
[----:B------:R-:W-:Y:S02]  /*00b0*/  SGXT R3, R3, 0x1 ;  /* 0x000000010303781a */ /* 0x000fe40000000200 */
[----:B------:R-:W-:Y:S02]  /*00c0*/  LEA R0, R5, R0, 0x9 ;  /* 0x0000000005007211 */ /* 0x000fe400078e48ff */
[----:B------:R-:W1:Y:S02]  /*00d0*/  LDC.64 R4, c[0x0][0x238] ;  /* 0x00008e00ff047b82 */ /* 0x000e640000000a00 */
[----:B------:R-:W-:-:S04]  /*00e0*/  LEA.HI R3, R3, R0, RZ, 0xa ;  /* 0x0000000003037211 */ /* 0x000fc800078f50ff */
[----:B------:R-:W-:-:S04]  /*00f0*/  SHF.R.S32.HI R3, RZ, 0xa, R3 ;  /* 0x0000000aff037819 */ /* 0x000fc80000011403 */
[----:B------:R-:W-:-:S04]  /*0100*/  LEA.HI R2, R3, R3, RZ, 0x9 ;  /* 0x0000000303027211 */ /* 0x000fc800078f48ff */
[----:B------:R-:W-:-:S04]  /*0110*/  LOP3.LUT R2, R2, 0xfffffe00, RZ, 0xc0, !PT ;  /* 0xfffffe0002027812 */ /* 0x000fc800078ec0ff */
[----:B------:R-:W-:Y:S02]  /*0120*/  IADD3 R19, R3, -R2, RZ ;  /* 0x8000000203137210 */ /* 0x000fe40007ffe0ff */
[----:B------:R-:W3:Y:S03]  /*0130*/  LDC.64 R2, c[0x0][0x210] ;  /* 0x00008400ff027b82 */ /* 0x000ee60000000a00 */
[----:B--2---:R-:W-:-:S05]  /*0140*/  IMAD.WIDE R14, R19, 0x4, R14 ;  /* 0x00000004130e7825 */ /* 0x004fca00078e020e */
[----:B------:R2:W2:Y:S01]  /*0150*/  LDG.E.EL R18, desc[UR4][R14.64] ;  /* 0x000000040e127981 */ /* 0x0004a2000c2e1900 */
[----:B----4-:R-:W-:-:S04]  /*0160*/  IMAD.WIDE R10, R19, 0x4, R10 ;  /* 0x00000004130a7825 */ /* 0x010fc800078e020a */
[----:B-----5:R-:W-:Y:S01]  /*0170*/  IMAD.WIDE R12, R19, 0x4, R12 ;  /* 0x00000004130c7825 */ /* 0x020fe200078e020c */
[----:B------:R4:W5:Y:S04]  /*0180*/  LDG.E.EL R8, desc[UR4][R10.64] ;  /* 0x000000040a087981 */ /* 0x000968000c2e1900 */
[----:B------:R-:W5:Y:S01]  /*0190*/  LDG.E.EL R9, desc[UR4][R12.64] ;  /* 0x000000040c097981 */ /* 0x000f62000c2e1900 */
[----:B---3--:R-:W-:-:S05]  /*01a0*/  IMAD.WIDE R2, R0, 0x4, R2 ;  /* 0x0000000400027825 */ /* 0x008fca00078e0202 */
[----:B------:R-:W5:Y:S01]  /*01b0*/  LDG.E.64 R6, desc[UR4][R2.64] ;  /* 0x0000000402067981 */ /* 0x000f62000c1e1b00 */
[----:B0-2---:R-:W-:-:S04]  /*01c0*/  IMAD.WIDE R14, R19, 0x4, R16 ;  /* 0x00000004130e7825 */ /* 0x005fc800078e0210 */
[----:B-1----:R-:W-:Y:S02]  /*01d0*/  IMAD.WIDE R16, R19, 0x4, R4 ;  /* 0x0000000413107825 */ /* 0x002fe400078e0204 */
[----:B------:R-:W2:Y:S01]  /*01e0*/  LDG.E.EL R14, desc[UR4][R14.64] ;  /* 0x000000040e0e7981 */ /* 0x000ea2000c2e1900 */
[----:B----4-:R-:W-:Y:S01]  /*01f0*/  HFMA2.MMA R10, -RZ, RZ, 1.625, 0 ;  /* 0x3e800000ff0a7435 */ /* 0x010fe200000001ff */
[----:B------:R-:W0:Y:S02]  /*0200*/  LDC.64 R4, c[0x0][0x240] ;  /* 0x00009000ff047b82 */ /* 0x000e240000000a00 */
[----:B------:R-:W2:Y:S01]  /*0210*/  LDG.E.EL R17, desc[UR4][R16.64] ;  /* 0x0000000410117981 */ /* 0x000ea2000c2e1900 */
[----:B0-----:R-:W-:-:S04]  /*0220*/  IMAD.WIDE R4, R0, 0x4, R4 ;  /* 0x0000000400047825 */ /* 0x001fc800078e0204 */
[----:B------:R-:W-:-:S04]  /*0230*/  FADD R18, R18, 9.9999997473787516356e-06 ;  /* 0x3727c5ac12127421 */ /* 0x000fc80000000000 */
[----:B------:R-:W0:Y:S02]  /*0240*/  MUFU.SQRT R19, R18 ;  /* 0x0000001200137308 */ /* 0x000e240000002000 */
[C---:B0-----:R-:W-:Y:S02]  /*0250*/  FSETP.GT.AND P0, PT, R19.reuse, 8.50705917302346158658e+37, PT ;  /* 0x7e8000001300780b */ /* 0x041fe40003f04000 */
[----:B------:R-:W-:-:S11]  /*0260*/  FSETP.GEU.AND P1, PT, R19, 1.175494350822287508e-38, PT ;  /* 0x008000001300780b */ /* 0x000fd60003f2e000 */
[----:B------:R-:W-:-:S04]  /*0270*/  @P0 FMUL R19, R19, 0.25 ;  /* 0x3e80000013130820 */ /* 0x000fc80000400000 */
[----:B------:R-:W-:-:S06]  /*0280*/  @!P1 FMUL R19, R19, 16777216 ;  /* 0x4b80000013139820 */ /* 0x000fcc0000400000 */
[----:B------:R-:W0:Y:S01]  /*0290*/  MUFU.RCP R19, R19 ;  /* 0x0000001300137308 */ /* 0x000e220000001000 */
[----:B------:R-:W-:Y:S01]  /*02a0*/  FSEL R10, R10, 1, P0 ;  /* 0x3f8000000a0a7808 */ /* 0x000fe20000000000 */
[--C-:B-----5:R-:W-:Y:S01]  /*02b0*/  FADD R6, R6, R8.reuse ;  /* 0x0000000806067221 */ /* 0x120fe20000000000 */
[----:B------:R-:W-:-:S03]  /*02c0*/  FADD R7, R7, R8 ;  /* 0x0000000807077221 */ /* 0x000fc60000000000 */
[----:B------:R-:W-:Y:S01]  /*02d0*/  @!P1 FMUL R10, R10, 16777216 ;  /* 0x4b8000000a0a9820 */ /* 0x000fe20000400000 */
[C---:B------:R-:W-:Y:S01]  /*02e0*/  FADD R8, -R9.reuse, R6 ;  /* 0x0000000609087221 */ /* 0x040fe20000000100 */
[----:B------:R-:W-:Y:S02]  /*02f0*/  FADD R9, -R9, R7 ;  /* 0x0000000709097221 */ /* 0x000fe40000000100 */
[----:B0-----:R-:W-:-:S04]  /*0300*/  FMUL R10, R19, R10 ;  /* 0x0000000a130a7220 */ /* 0x001fc80000400000 */
[-C--:B------:R-:W-:Y:S01]  /*0310*/  FMUL R8, R8, R10.reuse ;  /* 0x0000000a08087220 */ /* 0x080fe20000400000 */
[----:B------:R-:W-:-:S03]  /*0320*/  FMUL R10, R9, R10 ;  /* 0x0000000a090a7220 */ /* 0x000fc60000400000 */
[C-C-:B--2---:R-:W-:Y:S01]  /*0330*/  FFMA R8, R14.reuse, R8, R17.reuse ;  /* 0x000000080e087223 */ /* 0x144fe20000000011 */
[----:B------:R-:W-:-:S04]  /*0340*/  FFMA R10, R14, R10, R17 ;  /* 0x0000000a0e0a7223 */ /* 0x000fc80000000011 */
[----:B------:R-:W-:Y:S02]  /*0350*/  FSETP.GEU.AND P0, PT, R8, RZ, PT ;  /* 0x000000ff0800720b */ /* 0x000fe40003f0e000 */
[----:B------:R-:W-:Y:S02]  /*0360*/  FSETP.GEU.AND P1, PT, R10, RZ, PT ;  /* 0x000000ff0a00720b */ /* 0x000fe40003f2e000 */
[----:B------:R-:W-:Y:S02]  /*0370*/  FSEL R8, R8, RZ, P0 ;  /* 0x000000ff08087208 */ /* 0x000fe40000000000 */
[----:B------:R-:W-:Y:S01]  /*0380*/  FSEL R9, R10, RZ, P1 ;  /* 0x000000ff0a097208 */ /* 0x000fe20000800000 */
[----:B------:R-:W-:Y:S04]  /*0390*/  STG.E.64 desc[UR4][R2.64], R6 ;  /* 0x0000000602007986 */ /* 0x000fe8000c101b04 */
[----:B------:R-:W-:Y:S01]  /*03a0*/  STG.E.64 desc[UR4][R4.64], R8 ;  /* 0x0000000804007986 */ /* 0x000fe2000c101b04 */
[----:B------:R-:W-:Y:S05]  /*03b0*/  EXIT ;  /* 0x000000000000794d */ /* 0x000fea0003800000 */
.L_x_0:
[----:B------:R-:W-:-:S00]  /*03c0*/  BRA `(.L_x_0) ;  /* 0xfffffffc00fc7947 */ /* 0x000fc0000383ffff */
[----:B------:R-:W-:-:S00]  /*03d0*/  NOP ;  /* 0x0000000000007918 */ /* 0x000fc00000000000 */
        /* <DEDUP_REMOVED lines=10> */
.L_x_1:


//--------------------- .nv.global.init           --------------------------
	.section	.nv.global.init,"aw",@progbits
.nv.global.init:
	.type		_$_str,@object
	.size		_$_str,(_$_str_$_2 - _$_str)
_$_str:
        /*0000*/ 	.byte	0x5f, 0x5f, 0x43, 0x55, 0x44, 0x41, 0x5f, 0x46, 0x54, 0x5a, 0x00
	.type		_$_str_$_2,@object
	.size		_$_str_$_2,(.L_1 - _$_str_$_2)
_$_str_$_2:
        /*000b*/ 	.byte	0x5f, 0x5f, 0x43, 0x55, 0x44, 0x41, 0x5f, 0x50, 0x52, 0x45, 0x43, 0x5f, 0x53, 0x51, 0x52, 0x54
        /*001b*/ 	.byte	0x00
.L_1:


//--------------------- .nv.constant0.triton_poi_fused__native_batch_norm_legit_no_training_convolution_relu_5 --------------------------
	.section	.nv.constant0.triton_poi_fused__native_batch_norm_legit_no_training_convolution_relu_5,"a",@progbits
	.sectionflags	@""
	.align	4
.nv.constant0.triton_poi_fused__native_batch_norm_legit_no_training_convolution_relu_5:
	.zero		588
